//
// Generated by NVIDIA NVVM Compiler
//
// Compiler Build ID: CL-36424714
// Cuda compilation tools, release 13.0, V13.0.88
// Based on NVVM 20.0.0
//

.version 9.0
.target sm_100
.address_size 64

	// .globl	_Z10SimpleMath14MathExpressioniiPi

.visible .entry _Z10SimpleMath14MathExpressioniiPi(
	.param .u32 _Z10SimpleMath14MathExpressioniiPi_param_0,
	.param .u32 _Z10SimpleMath14MathExpressioniiPi_param_1,
	.param .u32 _Z10SimpleMath14MathExpressioniiPi_param_2,
	.param .u64 .ptr .align 1 _Z10SimpleMath14MathExpressioniiPi_param_3
)
{
	.reg .pred 	%p<6>;
	.reg .b32 	%r<9>;
	.reg .b64 	%rd<3>;

	ld.param.u32 	%r1, [_Z10SimpleMath14MathExpressioniiPi_param_0];
	ld.param.u32 	%r2, [_Z10SimpleMath14MathExpressioniiPi_param_1];
	ld.param.u32 	%r3, [_Z10SimpleMath14MathExpressioniiPi_param_2];
	ld.param.u64 	%rd2, [_Z10SimpleMath14MathExpressioniiPi_param_3];
	cvta.to.global.u64 	%rd1, %rd2;
	setp.gt.s32 	%p1, %r1, 1;
	@%p1 bra 	$L__BB0_4;
	setp.eq.s32 	%p4, %r1, 0;
	@%p4 bra 	$L__BB0_7;
	setp.eq.s32 	%p5, %r1, 1;
	@%p5 bra 	$L__BB0_3;
	bra.uni 	$L__BB0_9;
$L__BB0_3:
	sub.s32 	%r6, %r2, %r3;
	st.global.u32 	[%rd1], %r6;
	bra.uni 	$L__BB0_10;
$L__BB0_4:
	setp.eq.s32 	%p2, %r1, 2;
	@%p2 bra 	$L__BB0_8;
	setp.eq.s32 	%p3, %r1, 3;
	@%p3 bra 	$L__BB0_6;
	bra.uni 	$L__BB0_9;
$L__BB0_6:
	div.s32 	%r4, %r2, %r3;
	st.global.u32 	[%rd1], %r4;
	bra.uni 	$L__BB0_10;
$L__BB0_7:
	add.s32 	%r7, %r3, %r2;
	st.global.u32 	[%rd1], %r7;
	bra.uni 	$L__BB0_10;
$L__BB0_8:
	mul.lo.s32 	%r5, %r3, %r2;
	st.global.u32 	[%rd1], %r5;
	bra.uni 	$L__BB0_10;
$L__BB0_9:
	mov.b32 	%r8, 0;
	st.global.u32 	[%rd1], %r8;
$L__BB0_10:
	ret;

}


// ===== COMPILED SASS (sm_100) =====

	.target	sm_100

	.elftype	@"ET_EXEC"


//--------------------- .note.nv.tkinfo           --------------------------
	.section	.note.nv.tkinfo,"",@"SHT_NOTE"
	.sectionflags	@"SHF_NOTE_NV_TKINFO"
	.tkinfo
        /*0018*/ 	.word	0x00000002
        /*0030*/ 	.string	""
        /*0030*/ 	.string	"ptxas"
        /*0030*/ 	.string	"Cuda compilation tools, release 13.0, V13.0.88"
        /*0030*/ 	.string	"Build cuda_13.0.r13.0/compiler.36424714_0"
        /*0030*/ 	.string	"-arch sm_100 -m 64 "



//--------------------- .note.nv.cuinfo           --------------------------
	.section	.note.nv.cuinfo,"",@"SHT_NOTE"
	.sectionflags	@"SHF_NOTE_NV_CUINFO"
        /*0018*/ 	.short	0x0002
        /*001a*/ 	.short	0x0064
        /*001c*/ 	.short	0x0082
	.zero		2


//--------------------- .nv.info                  --------------------------
	.section	.nv.info,"",@"SHT_CUDA_INFO"
	.align	4


	//----- nvinfo : EIATTR_REGCOUNT
	.align		4
        /*0000*/ 	.byte	0x04, 0x2f
        /*0002*/ 	.short	(.L_1 - .L_0)
	.align		4
.L_0:
        /*0004*/ 	.word	index@(_Z10SimpleMath14MathExpressioniiPi)
        /*0008*/ 	.word	0x0000000c


	//----- nvinfo : EIATTR_FRAME_SIZE
	.align		4
.L_1:
        /*000c*/ 	.byte	0x04, 0x11
        /*000e*/ 	.short	(.L_3 - .L_2)
	.align		4
.L_2:
        /*0010*/ 	.word	index@(_Z10SimpleMath14MathExpressioniiPi)
        /*0014*/ 	.word	0x00000000


	//----- nvinfo : EIATTR_MIN_STACK_SIZE
	.align		4
.L_3:
        /*0018*/ 	.byte	0x04, 0x12
        /*001a*/ 	.short	(.L_5 - .L_4)
	.align		4
.L_4:
        /*001c*/ 	.word	index@(_Z10SimpleMath14MathExpressioniiPi)
        /*0020*/ 	.word	0x00000000
.L_5:


//--------------------- .nv.compat                --------------------------
	.section	.nv.compat,"",@"SHT_CUDA_COMPAT_INFO"
	.align	4
        /*0000*/ 	.byte	0x02, 0x09, 0x00, 0x00, 0x02, 0x02, 0x01, 0x00, 0x02, 0x05, 0x05, 0x00, 0x03, 0x07, 0x01, 0x01
        /*0010*/ 	.byte	0x02, 0x03, 0x00, 0x00, 0x02, 0x06, 0x01, 0x00, 0x04, 0x0b, 0x08, 0x00, 0x09, 0x00, 0x00, 0x00
        /*0020*/ 	.byte	0x00, 0x00, 0x00, 0x00


//--------------------- .nv.info._Z10SimpleMath14MathExpressioniiPi --------------------------
	.section	.nv.info._Z10SimpleMath14MathExpressioniiPi,"",@"SHT_CUDA_INFO"
	.sectionflags	@""
	.align	4


	//----- nvinfo : EIATTR_CUDA_API_VERSION
	.align		4
        /*0000*/ 	.byte	0x04, 0x37
        /*0002*/ 	.short	(.L_7 - .L_6)
.L_6:
        /*0004*/ 	.word	0x00000082


	//----- nvinfo : EIATTR_KPARAM_INFO
	.align		4
.L_7:
        /*0008*/ 	.byte	0x04, 0x17
        /*000a*/ 	.short	(.L_9 - .L_8)
.L_8:
        /*000c*/ 	.word	0x00000000
        /*0010*/ 	.short	0x0003
        /*0012*/ 	.short	0x0010
        /*0014*/ 	.byte	0x00, 0xf5, 0x21, 0x00


	//----- nvinfo : EIATTR_KPARAM_INFO
	.align		4
.L_9:
        /*0018*/ 	.byte	0x04, 0x17
        /*001a*/ 	.short	(.L_11 - .L_10)
.L_10:
        /*001c*/ 	.word	0x00000000
        /*0020*/ 	.short	0x0002
        /*0022*/ 	.short	0x0008
        /*0024*/ 	.byte	0x00, 0xf0, 0x11, 0x00


	//----- nvinfo : EIATTR_KPARAM_INFO
	.align		4
.L_11:
        /*0028*/ 	.byte	0x04, 0x17
        /*002a*/ 	.short	(.L_13 - .L_12)
.L_12:
        /*002c*/ 	.word	0x00000000
        /*0030*/ 	.short	0x0001
        /*0032*/ 	.short	0x0004
        /*0034*/ 	.byte	0x00, 0xf0, 0x11, 0x00


	//----- nvinfo : EIATTR_KPARAM_INFO
	.align		4
.L_13:
        /*0038*/ 	.byte	0x04, 0x17
        /*003a*/ 	.short	(.L_15 - .L_14)
.L_14:
        /*003c*/ 	.word	0x00000000
        /*0040*/ 	.short	0x0000
        /*0042*/ 	.short	0x0000
        /*0044*/ 	.byte	0x00, 0xf0, 0x11, 0x00


	//----- nvinfo : EIATTR_SPARSE_MMA_MASK
	.align		4
.L_15:
        /*0048*/ 	.byte	0x03, 0x50
        /*004a*/ 	.short	0x0000


	//----- nvinfo : EIATTR_MAXREG_COUNT
	.align		4
        /*004c*/ 	.byte	0x03, 0x1b
        /*004e*/ 	.short	0x00ff


	//----- nvinfo : EIATTR_MERCURY_ISA_VERSION
	.align		4
        /*0050*/ 	.byte	0x03, 0x5f
        /*0052*/ 	.short	0x0101


	//----- nvinfo : EIATTR_VRC_CTA_INIT_COUNT
	.align		4
        /*0054*/ 	.byte	0x02, 0x4a
	.zero		1
	.zero		1


	//----- nvinfo : EIATTR_EXIT_INSTR_OFFSETS
	.align		4
        /*0058*/ 	.byte	0x04, 0x1c
        /*005a*/ 	.short	(.L_17 - .L_16)


	//   ....[0]....
.L_16:
        /*005c*/ 	.word	0x000000f0


	//   ....[1]....
        /*0060*/ 	.word	0x00000150


	//   ....[2]....
        /*0064*/ 	.word	0x00000370


	//   ....[3]....
        /*0068*/ 	.word	0x000003d0


	//   ....[4]....
        /*006c*/ 	.word	0x00000400


	//----- nvinfo : EIATTR_INDIRECT_BRANCH_TARGETS
	.align		4
.L_17:
        /*0070*/ 	.byte	0x04, 0x34
        /*0072*/ 	.short	(.L_19 - .L_18)


	//   ....[0]....
.L_18:
        /*0074*/ 	.word	.L_x_2@srel
        /*0078*/ 	.short	0x0
        /*007a*/ 	.short	0x0
        /*007c*/ 	.word	0x3
        /*0080*/ 	.word	.L_x_3@srel
        /*0084*/ 	.word	.L_x_4@srel
        /*0088*/ 	.word	.L_x_5@srel


	//   ....[1]....
        /*008c*/ 	.word	.L_x_6@srel
        /*0090*/ 	.short	0x0
        /*0092*/ 	.short	0x0
        /*0094*/ 	.word	0x3
        /*0098*/ 	.word	.L_x_7@srel
        /*009c*/ 	.word	.L_x_8@srel
        /*00a0*/ 	.word	.L_x_5@srel


	//----- nvinfo : EIATTR_CBANK_PARAM_SIZE
	.align		4
.L_19:
        /*00a4*/ 	.byte	0x03, 0x19
        /*00a6*/ 	.short	0x0018


	//----- nvinfo : EIATTR_PARAM_CBANK
	.align		4
        /*00a8*/ 	.byte	0x04, 0x0a
        /*00aa*/ 	.short	(.L_21 - .L_20)
	.align		4
.L_20:
        /*00ac*/ 	.word	index@(.nv.constant0._Z10SimpleMath14MathExpressioniiPi)
        /*00b0*/ 	.short	0x0380
        /*00b2*/ 	.short	0x0018


	//----- nvinfo : EIATTR_SW_WAR
	.align		4
.L_21:
        /*00b4*/ 	.byte	0x04, 0x36
        /*00b6*/ 	.short	(.L_23 - .L_22)
.L_22:
        /*00b8*/ 	.word	0x00000008
.L_23:


//--------------------- .nv.callgraph             --------------------------
	.section	.nv.callgraph,"",@"SHT_CUDA_CALLGRAPH"
	.align	4
	.sectionentsize	8
	.align		4
        /*0000*/ 	.word	0x00000000
	.align		4
        /*0004*/ 	.word	0xffffffff
	.align		4
        /*0008*/ 	.word	0x00000000
	.align		4
        /*000c*/ 	.word	0xfffffffe
	.align		4
        /*0010*/ 	.word	0x00000000
	.align		4
        /*0014*/ 	.word	0xfffffffd
	.align		4
        /*0018*/ 	.word	0x00000000
	.align		4
        /*001c*/ 	.word	0xfffffffc


//--------------------- .nv.constant2._Z10SimpleMath14MathExpressioniiPi --------------------------
	.section	.nv.constant2._Z10SimpleMath14MathExpressioniiPi,"a",@progbits
	.sectionflags	@""
	.align	4
.nv.constant2._Z10SimpleMath14MathExpressioniiPi:
        /*0000*/ 	.byte	0x00, 0x01, 0x00, 0x00, 0xa0, 0x00, 0x00, 0x00, 0xe0, 0x03, 0x00, 0x00, 0x80, 0x03, 0x00, 0x00
        /*0010*/ 	.byte	0xc0, 0x01, 0x00, 0x00, 0xe0, 0x03, 0x00, 0x00


//--------------------- .text._Z10SimpleMath14MathExpressioniiPi --------------------------
	.section	.text._Z10SimpleMath14MathExpressioniiPi,"ax",@progbits
	.align	128
        .global         _Z10SimpleMath14MathExpressioniiPi
        .type           _Z10SimpleMath14MathExpressioniiPi,@function
        .size           _Z10SimpleMath14MathExpressioniiPi,(.L_x_10 - _Z10SimpleMath14MathExpressioniiPi)
        .other          _Z10SimpleMath14MathExpressioniiPi,@"STO_CUDA_ENTRY STV_DEFAULT"
_Z10SimpleMath14MathExpressioniiPi:
.text._Z10SimpleMath14MathExpressioniiPi:
[----:B------:R-:W-:Y:S08]  /*0000*/  LDC R1, c[0x0][0x37c] ;  /* 0x0000df00ff017b82 */ /* 0x000ff00000000800 */
[----:B------:R-:W0:Y:S01]  /*0010*/  LDC R0, c[0x0][0x380] ;  /* 0x0000e000ff007b82 */ /* 0x000e220000000800 */
[----:B------:R-:W1:Y:S01]  /*0020*/  LDCU.64 UR4, c[0x0][0x358] ;  /* 0x00006b00ff0477ac */ /* 0x000e620008000a00 */
[----:B0-----:R-:W-:-:S13]  /*0030*/  ISETP.GT.AND P0, PT, R0, 0x1, PT ;  /* 0x000000010000780c */ /* 0x001fda0003f04270 */
[----:B-1----:R-:W-:Y:S05]  /*0040*/  @P0 BRA `(.L_x_0) ;  /* 0x0000000000440947 */ /* 0x002fea0003800000 */
[----:B------:R-:W-:-:S05]  /*0050*/  VIMNMX.U32 R0, PT, PT, R0, 0x2, PT ;  /* 0x0000000200007848 */ /* 0x000fca0003fe0000 */
[----:B------:R-:W-:-:S04]  /*0060*/  IMAD.SHL.U32 R0, R0, 0x4, RZ ;  /* 0x0000000400007824 */ /* 0x000fc800078e00ff */
[----:B------:R-:W0:Y:S02]  /*0070*/  LDC R2, c[0x2][R0] ;  /* 0x0080000000027b82 */ /* 0x000e240000000800 */
[----:B0-----:R-:W-:-:S04]  /*0080*/  SHF.R.S32.HI R3, RZ, 0x1f, R2 ;  /* 0x0000001fff037819 */ /* 0x001fc80000011402 */
.L_x_2:
[----:B------:R-:W-:Y:S05]  /*0090*/  BRX R2 -0xa0                             (*"BRANCH_TARGETS .L_x_3,.L_x_4,.L_x_5"*) ;  /* 0xfffffffc02d87949 */ /* 0x000fea000383ffff */
.L_x_4:
[----:B------:R-:W0:Y:S01]  /*00a0*/  LDC R5, c[0x0][0x388] ;  /* 0x0000e200ff057b82 */ /* 0x000e220000000800 */
[----:B------:R-:W0:Y:S07]  /*00b0*/  LDCU UR6, c[0x0][0x384] ;  /* 0x00007080ff0677ac */ /* 0x000e2e0008000800 */
[----:B------:R-:W1:Y:S01]  /*00c0*/  LDC.64 R2, c[0x0][0x390] ;  /* 0x0000e400ff027b82 */ /* 0x000e620000000a00 */
[----:B0-----:R-:W-:-:S05]  /*00d0*/  IADD3 R5, PT, PT, -R5, UR6, RZ ;  /* 0x0000000605057c10 */ /* 0x001fca000fffe1ff */
[----:B-1----:R-:W-:Y:S01]  /*00e0*/  STG.E desc[UR4][R2.64], R5 ;  /* 0x0000000502007986 */ /* 0x002fe2000c101904 */
[----:B------:R-:W-:Y:S05]  /*00f0*/  EXIT ;  /* 0x000000000000794d */ /* 0x000fea0003800000 */
.L_x_3:
[----:B------:R-:W0:Y:S01]  /*0100*/  LDC R5, c[0x0][0x384] ;  /* 0x0000e100ff057b82 */ /* 0x000e220000000800 */
[----:B------:R-:W0:Y:S07]  /*0110*/  LDCU UR6, c[0x0][0x388] ;  /* 0x00007100ff0677ac */ /* 0x000e2e0008000800 */
[----:B------:R-:W1:Y:S01]  /*0120*/  LDC.64 R2, c[0x0][0x390] ;  /* 0x0000e400ff027b82 */ /* 0x000e620000000a00 */
[----:B0-----:R-:W-:-:S05]  /*0130*/  VIADD R5, R5, UR6 ;  /* 0x0000000605057c36 */ /* 0x001fca0008000000 */
[----:B-1----:R-:W-:Y:S01]  /*0140*/  STG.E desc[UR4][R2.64], R5 ;  /* 0x0000000502007986 */ /* 0x002fe2000c101904 */
[----:B------:R-:W-:Y:S05]  /*0150*/  EXIT ;  /* 0x000000000000794d */ /* 0x000fea0003800000 */
.L_x_0:
[----:B------:R-:W-:-:S05]  /*0160*/  IMAD.MOV.U32 R3, RZ, RZ, -0x2 ;  /* 0xfffffffeff037424 */ /* 0x000fca00078e00ff */
[----:B------:R-:W-:-:S05]  /*0170*/  VIADDMNMX.U32 R0, R0, R3, 0x2, PT ;  /* 0x0000000200007446 */ /* 0x000fca0003800003 */
[----:B------:R-:W-:-:S04]  /*0180*/  IMAD.SHL.U32 R0, R0, 0x4, RZ ;  /* 0x0000000400007824 */ /* 0x000fc800078e00ff */
[----:B------:R-:W0:Y:S02]  /*0190*/  LDC R2, c[0x2][R0+0xc] ;  /* 0x0080030000027b82 */ /* 0x000e240000000800 */
[----:B0-----:R-:W-:-:S04]  /*01a0*/  SHF.R.S32.HI R3, RZ, 0x1f, R2 ;  /* 0x0000001fff037819 */ /* 0x001fc80000011402 */
.L_x_6:
[----:B------:R-:W-:Y:S05]  /*01b0*/  BRX R2 -0x1c0                            (*"BRANCH_TARGETS .L_x_7,.L_x_8,.L_x_5"*) ;  /* 0xfffffffc02907949 */ /* 0x000fea000383ffff */
.L_x_8:
[----:B------:R-:W0:Y:S08]  /*01c0*/  LDC R6, c[0x0][0x388] ;  /* 0x0000e200ff067b82 */ /* 0x000e300000000800 */
[----:B------:R-:W1:Y:S01]  /*01d0*/  LDC R9, c[0x0][0x384] ;  /* 0x0000e100ff097b82 */ /* 0x000e620000000800 */
[----:B0-----:R-:W-:-:S04]  /*01e0*/  IABS R5, R6 ;  /* 0x0000000600057213 */ /* 0x001fc80000000000 */
[----:B------:R-:W0:Y:S08]  /*01f0*/  I2F.RP R0, R5 ;  /* 0x0000000500007306 */ /* 0x000e300000209400 */
[----:B0-----:R-:W0:Y:S02]  /*0200*/  MUFU.RCP R0, R0 ;  /* 0x0000000000007308 */ /* 0x001e240000001000 */
[----:B0-----:R-:W-:-:S06]  /*0210*/  IADD3 R2, PT, PT, R0, 0xffffffe, RZ ;  /* 0x0ffffffe00027810 */ /* 0x001fcc0007ffe0ff */
[----:B------:R0:W2:Y:S02]  /*0220*/  F2I.FTZ.U32.TRUNC.NTZ R3, R2 ;  /* 0x0000000200037305 */ /* 0x0000a4000021f000 */
[----:B0-----:R-:W-:Y:S02]  /*0230*/  IMAD.MOV.U32 R2, RZ, RZ, RZ ;  /* 0x000000ffff027224 */ /* 0x001fe400078e00ff */
[----:B--2---:R-:W-:-:S04]  /*0240*/  IMAD.MOV R4, RZ, RZ, -R3 ;  /* 0x000000ffff047224 */ /* 0x004fc800078e0a03 */
[----:B------:R-:W-:Y:S01]  /*0250*/  IMAD R7, R4, R5, RZ ;  /* 0x0000000504077224 */ /* 0x000fe200078e02ff */
[----:B-1----:R-:W-:-:S03]  /*0260*/  IABS R4, R9 ;  /* 0x0000000900047213 */ /* 0x002fc60000000000 */
[----:B------:R-:W-:-:S06]  /*0270*/  IMAD.HI.U32 R3, R3, R7, R2 ;  /* 0x0000000703037227 */ /* 0x000fcc00078e0002 */
[----:B------:R-:W-:-:S05]  /*0280*/  IMAD.HI.U32 R0, R3, R4, RZ ;  /* 0x0000000403007227 */ /* 0x000fca00078e00ff */
[----:B------:R-:W-:-:S05]  /*0290*/  IADD3 R3, PT, PT, -R0, RZ, RZ ;  /* 0x000000ff00037210 */ /* 0x000fca0007ffe1ff */
[----:B------:R-:W-:Y:S01]  /*02a0*/  IMAD R2, R5, R3, R4 ;  /* 0x0000000305027224 */ /* 0x000fe200078e0204 */
[----:B------:R-:W-:-:S04]  /*02b0*/  LOP3.LUT R4, R9, R6, RZ, 0x3c, !PT ;  /* 0x0000000609047212 */ /* 0x000fc800078e3cff */
[----:B------:R-:W-:Y:S02]  /*02c0*/  ISETP.GT.U32.AND P2, PT, R5, R2, PT ;  /* 0x000000020500720c */ /* 0x000fe40003f44070 */
[----:B------:R-:W-:-:S11]  /*02d0*/  ISETP.GE.AND P1, PT, R4, RZ, PT ;  /* 0x000000ff0400720c */ /* 0x000fd60003f26270 */
[----:B------:R-:W-:Y:S02]  /*02e0*/  @!P2 IMAD.IADD R2, R2, 0x1, -R5 ;  /* 0x000000010202a824 */ /* 0x000fe400078e0a05 */
[----:B------:R-:W-:Y:S01]  /*02f0*/  @!P2 VIADD R0, R0, 0x1 ;  /* 0x000000010000a836 */ /* 0x000fe20000000000 */
[----:B------:R-:W-:Y:S02]  /*0300*/  ISETP.NE.AND P2, PT, R6, RZ, PT ;  /* 0x000000ff0600720c */ /* 0x000fe40003f45270 */
[----:B------:R-:W-:Y:S02]  /*0310*/  ISETP.GE.U32.AND P0, PT, R2, R5, PT ;  /* 0x000000050200720c */ /* 0x000fe40003f06070 */
[----:B------:R-:W0:Y:S11]  /*0320*/  LDC.64 R2, c[0x0][0x390] ;  /* 0x0000e400ff027b82 */ /* 0x000e360000000a00 */
[----:B------:R-:W-:-:S05]  /*0330*/  @P0 IADD3 R0, PT, PT, R0, 0x1, RZ ;  /* 0x0000000100000810 */ /* 0x000fca0007ffe0ff */
[----:B------:R-:W-:Y:S01]  /*0340*/  @!P1 IMAD.MOV R0, RZ, RZ, -R0 ;  /* 0x000000ffff009224 */ /* 0x000fe200078e0a00 */
[----:B------:R-:W-:-:S05]  /*0350*/  @!P2 LOP3.LUT R0, RZ, R6, RZ, 0x33, !PT ;  /* 0x00000006ff00a212 */ /* 0x000fca00078e33ff */
[----:B0-----:R-:W-:Y:S01]  /*0360*/  STG.E desc[UR4][R2.64], R0 ;  /* 0x0000000002007986 */ /* 0x001fe2000c101904 */
[----:B------:R-:W-:Y:S05]  /*0370*/  EXIT ;  /* 0x000000000000794d */ /* 0x000fea0003800000 */
.L_x_7:
[----:B------:R-:W0:Y:S01]  /*0380*/  LDC R5, c[0x0][0x384] ;  /* 0x0000e100ff057b82 */ /* 0x000e220000000800 */
[----:B------:R-:W0:Y:S07]  /*0390*/  LDCU UR6, c[0x0][0x388] ;  /* 0x00007100ff0677ac */ /* 0x000e2e0008000800 */
[----:B------:R-:W1:Y:S01]  /*03a0*/  LDC.64 R2, c[0x0][0x390] ;  /* 0x0000e400ff027b82 */ /* 0x000e620000000a00 */
[----:B0-----:R-:W-:-:S05]  /*03b0*/  IMAD R5, R5, UR6, RZ ;  /* 0x0000000605057c24 */ /* 0x001fca000f8e02ff */
[----:B-1----:R-:W-:Y:S01]  /*03c0*/  STG.E desc[UR4][R2.64], R5 ;  /* 0x0000000502007986 */ /* 0x002fe2000c101904 */
[----:B------:R-:W-:Y:S05]  /*03d0*/  EXIT ;  /* 0x000000000000794d */ /* 0x000fea0003800000 */
.L_x_5:
[----:B------:R-:W0:Y:S02]  /*03e0*/  LDC.64 R2, c[0x0][0x390] ;  /* 0x0000e400ff027b82 */ /* 0x000e240000000a00 */
[----:B0-----:R-:W-:Y:S01]  /*03f0*/  STG.E desc[UR4][R2.64], RZ ;  /* 0x000000ff02007986 */ /* 0x001fe2000c101904 */
[----:B------:R-:W-:Y:S05]  /*0400*/  EXIT ;  /* 0x000000000000794d */ /* 0x000fea0003800000 */
.L_x_1:
[----:B------:R-:W-:-:S00]  /*0410*/  BRA `(.L_x_1) ;  /* 0xfffffffc00fc7947 */ /* 0x000fc0000383ffff */
[----:B------:R-:W-:-:S00]  /*0420*/  NOP ;  /* 0x0000000000007918 */ /* 0x000fc00000000000 */
        /* <DEDUP_REMOVED lines=13> */
.L_x_10:


//--------------------- .nv.shared.reserved.0     --------------------------
	.section	.nv.shared.reserved.0,"aw",@nobits
	.weak		__nv_reservedSMEM_offset_0_alias
	.size		__nv_reservedSMEM_offset_0_alias, 0, 64
	.other		__nv_reservedSMEM_offset_0_alias,@"STO_CUDA_RESERVED_SHARED STV_DEFAULT"
__nv_reservedSMEM_offset_0_alias:
	.zero		0
	.zero		64


//--------------------- .nv.constant0._Z10SimpleMath14MathExpressioniiPi --------------------------
	.section	.nv.constant0._Z10SimpleMath14MathExpressioniiPi,"a",@progbits
	.sectionflags	@""
	.align	4
.nv.constant0._Z10SimpleMath14MathExpressioniiPi:
	.zero		920


//--------------------- SYMBOLS --------------------------

	.type		.nv.reservedSmem.offset0,@object
	.size		.nv.reservedSmem.offset0,0x4
